	.headerflags	@"EF_CUDA_TEXMODE_UNIFIED EF_CUDA_64BIT_ADDRESS EF_CUDA_ACCELERATORS EF_CUDA_SM90 EF_CUDA_VIRTUAL_SM(EF_CUDA_SM90)"
	.elftype	@"ET_EXEC"


//--------------------- .nv.info                  --------------------------
	.section	.nv.info,"",@"SHT_CUDA_INFO"
	.align	4


	//----- nvinfo : EIATTR_REGCOUNT
	.align		4
        /*0000*/ 	.byte	0x04, 0x2f
        /*0002*/ 	.short	(.L_1 - .L_0)
	.align		4
.L_0:
        /*0004*/ 	.word	index@(triton_poi_fused_max_pool2d_with_indices_12)
        /*0008*/ 	.word	0x00000050


	//----- nvinfo : EIATTR_MIN_STACK_SIZE
	.align		4
.L_1:
        /*000c*/ 	.byte	0x04, 0x12
        /*000e*/ 	.short	(.L_3 - .L_2)
	.align		4
.L_2:
        /*0010*/ 	.word	index@(triton_poi_fused_max_pool2d_with_indices_12)
        /*0014*/ 	.word	0x00000000


	//----- nvinfo : EIATTR_FRAME_SIZE
	.align		4
.L_3:
        /*0018*/ 	.byte	0x04, 0x11
        /*001a*/ 	.short	(.L_5 - .L_4)
	.align		4
.L_4:
        /*001c*/ 	.word	index@(triton_poi_fused_max_pool2d_with_indices_12)
        /*0020*/ 	.word	0x00000000


	//----- nvinfo : EIATTR_MIN_STACK_SIZE
	.align		4
.L_5:
        /*0024*/ 	.byte	0x04, 0x12
        /*0026*/ 	.short	(.L_7 - .L_6)
	.align		4
.L_6:
        /*0028*/ 	.word	index@(triton_poi_fused_max_pool2d_with_indices_12)
        /*002c*/ 	.word	0x00000000
.L_7:


//--------------------- .nv.info.triton_poi_fused_max_pool2d_with_indices_12 --------------------------
	.section	.nv.info.triton_poi_fused_max_pool2d_with_indices_12,"",@"SHT_CUDA_INFO"
	.sectionflags	@""
	.align	4


	//----- nvinfo : EIATTR_CUDA_API_VERSION
	.align		4
        /*0000*/ 	.byte	0x04, 0x37
        /*0002*/ 	.short	(.L_9 - .L_8)
.L_8:
        /*0004*/ 	.word	0x0000007c


	//----- nvinfo : EIATTR_KPARAM_INFO
	.align		4
.L_9:
        /*0008*/ 	.byte	0x04, 0x17
        /*000a*/ 	.short	(.L_11 - .L_10)
.L_10:
        /*000c*/ 	.word	0x00000000
        /*0010*/ 	.short	0x0004
        /*0012*/ 	.short	0x001c
        /*0014*/ 	.byte	0x00, 0xf0, 0x11, 0x00


	//----- nvinfo : EIATTR_KPARAM_INFO
	.align		4
.L_11:
        /*0018*/ 	.byte	0x04, 0x17
        /*001a*/ 	.short	(.L_13 - .L_12)
.L_12:
        /*001c*/ 	.word	0x00000000
        /*0020*/ 	.short	0x0003
        /*0022*/ 	.short	0x0018
        /*0024*/ 	.byte	0x00, 0xf0, 0x11, 0x00


	//----- nvinfo : EIATTR_KPARAM_INFO
	.align		4
.L_13:
        /*0028*/ 	.byte	0x04, 0x17
        /*002a*/ 	.short	(.L_15 - .L_14)
.L_14:
        /*002c*/ 	.word	0x00000000
        /*0030*/ 	.short	0x0002
        /*0032*/ 	.short	0x0010
        /*0034*/ 	.byte	0x00, 0xf4, 0x21, 0x00


	//----- nvinfo : EIATTR_KPARAM_INFO
	.align		4
.L_15:
        /*0038*/ 	.byte	0x04, 0x17
        /*003a*/ 	.short	(.L_17 - .L_16)
.L_16:
        /*003c*/ 	.word	0x00000000
        /*0040*/ 	.short	0x0001
        /*0042*/ 	.short	0x0008
        /*0044*/ 	.byte	0x00, 0xf4, 0x21, 0x00


	//----- nvinfo : EIATTR_KPARAM_INFO
	.align		4
.L_17:
        /*0048*/ 	.byte	0x04, 0x17
        /*004a*/ 	.short	(.L_19 - .L_18)
.L_18:
        /*004c*/ 	.word	0x00000000
        /*0050*/ 	.short	0x0000
        /*0052*/ 	.short	0x0000
        /*0054*/ 	.byte	0x00, 0xf4, 0x21, 0x00


	//----- nvinfo : EIATTR_SPARSE_MMA_MASK
	.align		4
.L_19:
        /*0058*/ 	.byte	0x03, 0x50
        /*005a*/ 	.short	0x0000


	//----- nvinfo : EIATTR_MAXREG_COUNT
	.align		4
        /*005c*/ 	.byte	0x03, 0x1b
        /*005e*/ 	.short	0x00ff


	//----- nvinfo : EIATTR_EXIT_INSTR_OFFSETS
	.align		4
        /*0060*/ 	.byte	0x04, 0x1c
        /*0062*/ 	.short	(.L_21 - .L_20)


	//   ....[0]....
.L_20:
        /*0064*/ 	.word	0x00002430


	//   ....[1]....
        /*0068*/ 	.word	0x00002480


	//----- nvinfo : EIATTR_REQNTID
	.align		4
.L_21:
        /*006c*/ 	.byte	0x04, 0x10
        /*006e*/ 	.short	(.L_23 - .L_22)
.L_22:
        /*0070*/ 	.word	0x00000100
        /*0074*/ 	.word	0x00000001
        /*0078*/ 	.word	0x00000001


	//----- nvinfo : EIATTR_CBANK_PARAM_SIZE
	.align		4
.L_23:
        /*007c*/ 	.byte	0x03, 0x19
        /*007e*/ 	.short	0x0020


	//----- nvinfo : EIATTR_PARAM_CBANK
	.align		4
        /*0080*/ 	.byte	0x04, 0x0a
        /*0082*/ 	.short	(.L_25 - .L_24)
	.align		4
.L_24:
        /*0084*/ 	.word	index@(.nv.constant0.triton_poi_fused_max_pool2d_with_indices_12)
        /*0088*/ 	.short	0x0210
        /*008a*/ 	.short	0x0020


	//----- nvinfo : EIATTR_SW_WAR
	.align		4
.L_25:
        /*008c*/ 	.byte	0x04, 0x36
        /*008e*/ 	.short	(.L_27 - .L_26)
.L_26:
        /*0090*/ 	.word	0x00000008
.L_27:


//--------------------- .nv.callgraph             --------------------------
	.section	.nv.callgraph,"",@"SHT_CUDA_CALLGRAPH"
	.align	4
	.sectionentsize	8
	.align		4
        /*0000*/ 	.word	0x00000000
	.align		4
        /*0004*/ 	.word	0xffffffff
	.align		4
        /*0008*/ 	.word	0x00000000
	.align		4
        /*000c*/ 	.word	0xfffffffe
	.align		4
        /*0010*/ 	.word	0x00000000
	.align		4
        /*0014*/ 	.word	0xfffffffd
	.align		4
        /*0018*/ 	.word	0x00000000
	.align		4
        /*001c*/ 	.word	0xfffffffc


//--------------------- .text.triton_poi_fused_max_pool2d_with_indices_12 --------------------------
	.section	.text.triton_poi_fused_max_pool2d_with_indices_12,"ax",@progbits
	.sectionflags	@"SHF_BARRIERS=1"
	.align	128
        .global         triton_poi_fused_max_pool2d_with_indices_12
        .type           triton_poi_fused_max_pool2d_with_indices_12,@function
        .size           triton_poi_fused_max_pool2d_with_indices_12,(.L_x_1 - triton_poi_fused_max_pool2d_with_indices_12)
        .other          triton_poi_fused_max_pool2d_with_indices_12,@"STO_CUDA_ENTRY STV_DEFAULT"
triton_poi_fused_max_pool2d_with_indices_12:
.text.triton_poi_fused_max_pool2d_with_indices_12:
[----:B------:R-:W0:Y:S02]  /*0000*/  LDC R1, c[0x0][0x28] ;  /* 0x00000a00ff017b82 */ /* 0x000e240000000800 */
[----:B------:R-:W1:Y:S01]  /*0010*/  S2R R13, SR_TID.X ;  /* 0x00000000000d7919 */ /* 0x000e620000002100 */
[----:B------:R-:W2:Y:S01]  /*0020*/  LDC.64 R36, c[0x0][0x210] ;  /* 0x00008400ff247b82 */ /* 0x000ea20000000a00 */
[----:B------:R-:W-:Y:S02]  /*0030*/  CS2R R20, SRZ ;  /* 0x0000000000147805 */ /* 0x000fe4000001ff00 */
[----:B------:R-:W-:Y:S01]  /*0040*/  CS2R R22, SRZ ;  /* 0x0000000000167805 */ /* 0x000fe2000001ff00 */
[----:B------:R-:W3:Y:S01]  /*0050*/  S2R R6, SR_CTAID.Y ;  /* 0x0000000000067919 */ /* 0x000ee20000002600 */
[----:B------:R-:W-:Y:S02]  /*0060*/  CS2R R16, SRZ ;  /* 0x0000000000107805 */ /* 0x000fe4000001ff00 */
[----:B------:R-:W-:Y:S01]  /*0070*/  CS2R R18, SRZ ;  /* 0x0000000000127805 */ /* 0x000fe2000001ff00 */
[----:B------:R-:W-:Y:S01]  /*0080*/  ULDC.64 UR6, c[0x0][0x208] ;  /* 0x0000820000067ab9 */ /* 0x000fe20000000a00 */
[----:B------:R-:W4:Y:S01]  /*0090*/  S2R R2, SR_CTAID.X ;  /* 0x0000000000027919 */ /* 0x000f220000002500 */
[----:B------:R-:W-:-:S02]  /*00a0*/  CS2R R32, SRZ ;  /* 0x0000000000207805 */ /* 0x000fc4000001ff00 */
[----:B------:R-:W-:Y:S02]  /*00b0*/  CS2R R34, SRZ ;  /* 0x0000000000227805 */ /* 0x000fe4000001ff00 */
[----:B------:R-:W-:Y:S02]  /*00c0*/  CS2R R28, SRZ ;  /* 0x00000000001c7805 */ /* 0x000fe4000001ff00 */
[----:B------:R-:W-:Y:S01]  /*00d0*/  CS2R R30, SRZ ;  /* 0x00000000001e7805 */ /* 0x000fe2000001ff00 */
[----:B------:R-:W5:Y:S01]  /*00e0*/  S2UR UR5, SR_CgaCtaId ;  /* 0x00000000000579c3 */ /* 0x000f620000008800 */
[----:B------:R-:W-:Y:S01]  /*00f0*/  UMOV UR4, 0x400 ;  /* 0x0000040000047882 */ /* 0x000fe20000000000 */
[----:B------:R-:W-:Y:S01]  /*0100*/  ULDC.64 UR8, c[0x0][0x218] ;  /* 0x0000860000087ab9 */ /* 0x000fe20000000a00 */
[----:B-1----:R-:W-:Y:S01]  /*0110*/  SHF.R.U32.HI R3, RZ, 0x4, R13 ;  /* 0x00000004ff037819 */ /* 0x002fe2000001160d */
[----:B------:R-:W-:Y:S02]  /*0120*/  IMAD.SHL.U32 R13, R13, 0x4, RZ ;  /* 0x000000040d0d7824 */ /* 0x000fe400078e00ff */
[----:B---3--:R-:W-:Y:S01]  /*0130*/  IMAD.SHL.U32 R6, R6, 0x40, RZ ;  /* 0x0000004006067824 */ /* 0x008fe200078e00ff */
[----:B------:R-:W-:Y:S01]  /*0140*/  SGXT.U32 R3, R3, 0x4 ;  /* 0x000000040303781a */ /* 0x000fe20000000000 */
[----:B----4-:R-:W-:-:S03]  /*0150*/  IMAD.SHL.U32 R2, R2, 0x40, RZ ;  /* 0x0000004002027824 */ /* 0x010fc600078e00ff */
[----:B------:R-:W-:-:S04]  /*0160*/  LOP3.LUT R5, R6, R3, RZ, 0xfc, !PT ;  /* 0x0000000306057212 */ /* 0x000fc800078efcff */
[----:B------:R-:W-:Y:S02]  /*0170*/  SHF.R.S32.HI R0, RZ, 0x1f, R5 ;  /* 0x0000001fff007819 */ /* 0x000fe40000011405 */
[----:B------:R-:W-:Y:S02]  /*0180*/  LOP3.LUT R10, R2, 0x3c, R13, 0xf8, !PT ;  /* 0x0000003c020a7812 */ /* 0x000fe400078ef80d */
[----:B------:R-:W-:Y:S02]  /*0190*/  LEA.HI R0, R0, R5, RZ, 0x3 ;  /* 0x0000000500007211 */ /* 0x000fe400078f18ff */
[C---:B------:R-:W-:Y:S01]  /*01a0*/  ISETP.GE.AND P0, PT, R10.reuse, 0xc4, PT ;  /* 0x000000c40a00780c */ /* 0x040fe20003f06270 */
[----:B------:R-:W-:Y:S01]  /*01b0*/  VIADD R58, R10, 0xc4 ;  /* 0x000000c40a3a7836 */ /* 0x000fe20000000000 */
[----:B------:R-:W-:Y:S02]  /*01c0*/  LOP3.LUT R4, R0, 0x1ffffff8, RZ, 0xc0, !PT ;  /* 0x1ffffff800047812 */ /* 0x000fe400078ec0ff */
[----:B------:R-:W-:-:S02]  /*01d0*/  SHF.R.S32.HI R0, RZ, 0x3, R0 ;  /* 0x00000003ff007819 */ /* 0x000fc40000011400 */
[C---:B------:R-:W-:Y:S01]  /*01e0*/  ISETP.LT.AND P3, PT, R5.reuse, 0x100, !P0 ;  /* 0x000001000500780c */ /* 0x040fe20004761270 */
[----:B------:R-:W-:-:S04]  /*01f0*/  IMAD.IADD R7, R5, 0x1, -R4 ;  /* 0x0000000105077824 */ /* 0x000fc800078e0a04 */
[----:B------:R-:W-:-:S04]  /*0200*/  IMAD R0, R0, 0x10, R7 ;  /* 0x0000001000007824 */ /* 0x000fc800078e0207 */
[----:B------:R-:W-:-:S04]  /*0210*/  IMAD R53, R0, 0x188, RZ ;  /* 0x0000018800357824 */ /* 0x000fc800078e02ff */
[----:B------:R-:W-:Y:S02]  /*0220*/  IMAD.IADD R9, R10, 0x1, R53 ;  /* 0x000000010a097824 */ /* 0x000fe400078e0235 */
[----:B------:R-:W-:Y:S02]  /*0230*/  IMAD.IADD R15, R53, 0x1, R58 ;  /* 0x00000001350f7824 */ /* 0x000fe400078e023a */
[----:B--2---:R-:W-:-:S04]  /*0240*/  IMAD.WIDE R8, R9, 0x4, R36 ;  /* 0x0000000409087825 */ /* 0x004fc800078e0224 */
[----:B------:R-:W-:Y:S01]  /*0250*/  IMAD.WIDE R14, R15, 0x4, R36 ;  /* 0x000000040f0e7825 */ /* 0x000fe200078e0224 */
[----:B------:R1:W2:Y:S04]  /*0260*/  @P3 LDG.E.EL.128 R20, desc[UR6][R8.64] ;  /* 0x0000000608143981 */ /* 0x0002a8000c2e1d00 */
[----:B------:R-:W2:Y:S01]  /*0270*/  @P3 LDG.E.EL.128 R16, desc[UR6][R14.64] ;  /* 0x000000060e103981 */ /* 0x000ea2000c2e1d00 */
[----:B------:R-:W-:-:S04]  /*0280*/  VIADD R52, R10, 0xc40 ;  /* 0x00000c400a347836 */ /* 0x000fc80000000000 */
[----:B------:R-:W-:-:S04]  /*0290*/  IMAD.IADD R25, R53, 0x1, R52 ;  /* 0x0000000135197824 */ /* 0x000fc800078e0234 */
[----:B------:R-:W-:-:S05]  /*02a0*/  IMAD.WIDE R24, R25, 0x4, R36 ;  /* 0x0000000419187825 */ /* 0x000fca00078e0224 */
[----:B------:R-:W3:Y:S01]  /*02b0*/  @P3 LDG.E.EL.128 R32, desc[UR6][R24.64] ;  /* 0x0000000618203981 */ /* 0x000ee2000c2e1d00 */
[----:B-1----:R-:W-:-:S04]  /*02c0*/  LOP3.LUT R9, R6, 0x10, R3, 0xfe, !PT ;  /* 0x0000001006097812 */ /* 0x002fc800078efe03 */
[----:B------:R-:W-:-:S04]  /*02d0*/  SHF.R.S32.HI R0, RZ, 0x1f, R9 ;  /* 0x0000001fff007819 */ /* 0x000fc80000011409 */
[----:B------:R-:W-:Y:S02]  /*02e0*/  LEA.HI R0, R0, R9, RZ, 0x3 ;  /* 0x0000000900007211 */ /* 0x000fe400078f18ff */
[C---:B--2---:R-:W-:Y:S02]  /*02f0*/  FSETP.GT.AND P2, PT, R19.reuse, R23, PT ;  /* 0x000000171300720b */ /* 0x044fe40003f44000 */
[----:B------:R-:W-:Y:S02]  /*0300*/  FSETP.GT.AND P5, PT, R18, R22, PT ;  /* 0x000000161200720b */ /* 0x000fe40003fa4000 */
[----:B------:R-:W-:Y:S02]  /*0310*/  FSETP.NAN.AND P1, PT, R19, R19, PT ;  /* 0x000000131300720b */ /* 0x000fe40003f28000 */
[----:B------:R-:W-:Y:S02]  /*0320*/  FSETP.GT.AND P4, PT, R17, R21, PT ;  /* 0x000000151100720b */ /* 0x000fe40003f84000 */
[----:B------:R-:W-:-:S02]  /*0330*/  P2R R8, PR, RZ, 0x4 ;  /* 0x00000004ff087803 */ /* 0x000fc40000000000 */
[----:B------:R-:W-:Y:S02]  /*0340*/  P2R R41, PR, RZ, 0x10 ;  /* 0x00000010ff297803 */ /* 0x000fe40000000000 */
[----:B------:R-:W-:Y:S02]  /*0350*/  LOP3.LUT R47, R6, 0x20, R3, 0xfe, !PT ;  /* 0x00000020062f7812 */ /* 0x000fe400078efe03 */
[----:B------:R-:W-:Y:S02]  /*0360*/  @!P2 SEL R19, R19, R23, P1 ;  /* 0x000000171313a207 */ /* 0x000fe40000800000 */
[----:B------:R-:W-:Y:S02]  /*0370*/  FSETP.NAN.AND P1, PT, R18, R18, PT ;  /* 0x000000121200720b */ /* 0x000fe40003f28000 */
[----:B------:R-:W-:Y:S02]  /*0380*/  FSETP.GT.AND P2, PT, R16, R20, PT ;  /* 0x000000141000720b */ /* 0x000fe40003f44000 */
[----:B------:R-:W-:-:S02]  /*0390*/  @!P5 SEL R18, R18, R22, P1 ;  /* 0x000000161212d207 */ /* 0x000fc40000800000 */
[----:B------:R-:W-:Y:S02]  /*03a0*/  CS2R R22, SRZ ;  /* 0x0000000000167805 */ /* 0x000fe4000001ff00 */
[C---:B------:R-:W-:Y:S02]  /*03b0*/  FSETP.NAN.AND P1, PT, R17.reuse, R17, PT ;  /* 0x000000111100720b */ /* 0x040fe40003f28000 */
[----:B------:R-:W-:Y:S02]  /*03c0*/  P2R R42, PR, RZ, 0x4 ;  /* 0x00000004ff2a7803 */ /* 0x000fe40000000000 */
[----:B------:R-:W-:Y:S02]  /*03d0*/  @!P4 SEL R17, R17, R21, P1 ;  /* 0x000000151111c207 */ /* 0x000fe40000800000 */
[----:B------:R-:W-:Y:S02]  /*03e0*/  FSETP.NAN.AND P1, PT, R16, R16, PT ;  /* 0x000000101000720b */ /* 0x000fe40003f28000 */
[----:B------:R-:W-:-:S02]  /*03f0*/  P2R R12, PR, RZ, 0x20 ;  /* 0x00000020ff0c7803 */ /* 0x000fc40000000000 */
[----:B------:R-:W-:Y:S02]  /*0400*/  @!P2 SEL R16, R16, R20, P1 ;  /* 0x000000141010a207 */ /* 0x000fe40000800000 */
[----:B------:R-:W-:Y:S02]  /*0410*/  CS2R R20, SRZ ;  /* 0x0000000000147805 */ /* 0x000fe4000001ff00 */
[-C--:B---3--:R-:W-:Y:S02]  /*0420*/  FSETP.GEU.AND P2, PT, R19, R35.reuse, PT ;  /* 0x000000231300720b */ /* 0x088fe40003f4e000 */
[----:B------:R-:W-:Y:S02]  /*0430*/  FSETP.NAN.AND P1, PT, R35, R35, PT ;  /* 0x000000232300720b */ /* 0x000fe40003f28000 */
[----:B------:R-:W-:-:S09]  /*0440*/  P2R R14, PR, RZ, 0x4 ;  /* 0x00000004ff0e7803 */ /* 0x000fd20000000000 */
[----:B------:R-:W-:Y:S02]  /*0450*/  @P2 SEL R35, R35, R19, P1 ;  /* 0x0000001323232207 */ /* 0x000fe40000800000 */
[-C--:B------:R-:W-:Y:S02]  /*0460*/  FSETP.GEU.AND P2, PT, R18, R34.reuse, PT ;  /* 0x000000221200720b */ /* 0x080fe40003f4e000 */
[----:B------:R-:W-:Y:S02]  /*0470*/  FSETP.NAN.AND P1, PT, R34, R34, PT ;  /* 0x000000222200720b */ /* 0x000fe40003f28000 */
[----:B------:R-:W-:-:S09]  /*0480*/  P2R R7, PR, RZ, 0x4 ;  /* 0x00000004ff077803 */ /* 0x000fd20000000000 */
[----:B------:R-:W-:Y:S02]  /*0490*/  @P2 SEL R34, R34, R18, P1 ;  /* 0x0000001222222207 */ /* 0x000fe40000800000 */
[----:B------:R-:W-:Y:S02]  /*04a0*/  CS2R R18, SRZ ;  /* 0x0000000000127805 */ /* 0x000fe4000001ff00 */
[-C--:B------:R-:W-:Y:S02]  /*04b0*/  FSETP.GEU.AND P2, PT, R17, R33.reuse, PT ;  /* 0x000000211100720b */ /* 0x080fe40003f4e000 */
[----:B------:R-:W-:Y:S02]  /*04c0*/  FSETP.NAN.AND P1, PT, R33, R33, PT ;  /* 0x000000212100720b */ /* 0x000fe40003f28000 */
[----:B------:R-:W-:-:S09]  /*04d0*/  P2R R11, PR, RZ, 0x4 ;  /* 0x00000004ff0b7803 */ /* 0x000fd20000000000 */
[----:B------:R-:W-:Y:S02]  /*04e0*/  @P2 SEL R33, R33, R17, P1 ;  /* 0x0000001121212207 */ /* 0x000fe40000800000 */
[-C--:B------:R-:W-:Y:S02]  /*04f0*/  FSETP.GEU.AND P2, PT, R16, R32.reuse, PT ;  /* 0x000000201000720b */ /* 0x080fe40003f4e000 */
[----:B------:R-:W-:Y:S02]  /*0500*/  FSETP.NAN.AND P1, PT, R32, R32, PT ;  /* 0x000000202000720b */ /* 0x000fe40003f28000 */
[----:B------:R-:W-:-:S09]  /*0510*/  P2R R4, PR, RZ, 0x4 ;  /* 0x00000004ff047803 */ /* 0x000fd20000000000 */
[----:B------:R-:W-:Y:S02]  /*0520*/  @P2 SEL R32, R32, R16, P1 ;  /* 0x0000001020202207 */ /* 0x000fe40000800000 */
[----:B------:R-:W-:Y:S02]  /*0530*/  LOP3.LUT R16, R0, 0x1ffffff8, RZ, 0xc0, !PT ;  /* 0x1ffffff800107812 */ /* 0x000fe400078ec0ff */
[----:B------:R-:W-:Y:S02]  /*0540*/  SHF.R.S32.HI R0, RZ, 0x3, R0 ;  /* 0x00000003ff007819 */ /* 0x000fe40000011400 */
[C---:B------:R-:W-:Y:S01]  /*0550*/  ISETP.LT.AND P2, PT, R9.reuse, 0x100, !P0 ;  /* 0x000001000900780c */ /* 0x040fe20004741270 */
[----:B------:R-:W-:Y:S01]  /*0560*/  IMAD.IADD R15, R9, 0x1, -R16 ;  /* 0x00000001090f7824 */ /* 0x000fe200078e0a10 */
[----:B------:R-:W-:-:S03]  /*0570*/  CS2R R16, SRZ ;  /* 0x0000000000107805 */ /* 0x000fc6000001ff00 */
[----:B------:R-:W-:-:S04]  /*0580*/  IMAD R0, R0, 0x10, R15 ;  /* 0x0000001000007824 */ /* 0x000fc800078e020f */
[----:B------:R-:W-:-:S04]  /*0590*/  IMAD R49, R0, 0x188, RZ ;  /* 0x0000018800317824 */ /* 0x000fc800078e02ff */
[----:B------:R-:W-:Y:S02]  /*05a0*/  IMAD.IADD R25, R10, 0x1, R49 ;  /* 0x000000010a197824 */ /* 0x000fe400078e0231 */
[----:B------:R-:W-:Y:S02]  /*05b0*/  IMAD.IADD R27, R49, 0x1, R58 ;  /* 0x00000001311b7824 */ /* 0x000fe400078e023a */
[----:B------:R-:W-:-:S04]  /*05c0*/  IMAD.WIDE R24, R25, 0x4, R36 ;  /* 0x0000000419187825 */ /* 0x000fc800078e0224 */
[----:B------:R-:W-:Y:S01]  /*05d0*/  IMAD.WIDE R26, R27, 0x4, R36 ;  /* 0x000000041b1a7825 */ /* 0x000fe200078e0224 */
[----:B------:R-:W2:Y:S04]  /*05e0*/  @P2 LDG.E.EL.128 R20, desc[UR6][R24.64] ;  /* 0x0000000618142981 */ /* 0x000ea8000c2e1d00 */
[----:B------:R-:W2:Y:S02]  /*05f0*/  @P2 LDG.E.EL.128 R16, desc[UR6][R26.64] ;  /* 0x000000061a102981 */ /* 0x000ea4000c2e1d00 */
[C---:B--2---:R-:W-:Y:S02]  /*0600*/  FSETP.GT.AND P4, PT, R19.reuse, R23, PT ;  /* 0x000000171300720b */ /* 0x044fe40003f84000 */
[----:B------:R-:W-:Y:S02]  /*0610*/  FSETP.NAN.AND P1, PT, R19, R19, PT ;  /* 0x000000131300720b */ /* 0x000fe40003f28000 */
[----:B------:R-:W-:-:S09]  /*0620*/  P2R R0, PR, RZ, 0x10 ;  /* 0x00000010ff007803 */ /* 0x000fd20000000000 */
[----:B------:R-:W-:Y:S02]  /*0630*/  @!P4 SEL R19, R19, R23, P1 ;  /* 0x000000171313c207 */ /* 0x000fe40000800000 */
[C---:B------:R-:W-:Y:S02]  /*0640*/  FSETP.GT.AND P4, PT, R18.reuse, R22, PT ;  /* 0x000000161200720b */ /* 0x040fe40003f84000 */
[----:B------:R-:W-:Y:S02]  /*0650*/  FSETP.NAN.AND P1, PT, R18, R18, PT ;  /* 0x000000121200720b */ /* 0x000fe40003f28000 */
[----:B------:R-:W-:-:S09]  /*0660*/  P2R R15, PR, RZ, 0x10 ;  /* 0x00000010ff0f7803 */ /* 0x000fd20000000000 */
[----:B------:R-:W-:Y:S02]  /*0670*/  @!P4 SEL R18, R18, R22, P1 ;  /* 0x000000161212c207 */ /* 0x000fe40000800000 */
[C---:B------:R-:W-:Y:S02]  /*0680*/  FSETP.GT.AND P4, PT, R17.reuse, R21, PT ;  /* 0x000000151100720b */ /* 0x040fe40003f84000 */
[----:B------:R-:W-:Y:S02]  /*0690*/  FSETP.NAN.AND P1, PT, R17, R17, PT ;  /* 0x000000111100720b */ /* 0x000fe40003f28000 */
[----:B------:R-:W-:-:S09]  /*06a0*/  P2R R38, PR, RZ, 0x10 ;  /* 0x00000010ff267803 */ /* 0x000fd20000000000 */
[----:B------:R-:W-:Y:S01]  /*06b0*/  @!P4 SEL R17, R17, R21, P1 ;  /* 0x000000151111c207 */ /* 0x000fe20000800000 */
[----:B------:R-:W-:Y:S01]  /*06c0*/  IMAD.IADD R21, R49, 0x1, R52 ;  /* 0x0000000131157824 */ /* 0x000fe200078e0234 */
[C---:B------:R-:W-:Y:S02]  /*06d0*/  FSETP.GT.AND P4, PT, R16.reuse, R20, PT ;  /* 0x000000141000720b */ /* 0x040fe40003f84000 */
[----:B------:R-:W-:Y:S02]  /*06e0*/  FSETP.NAN.AND P1, PT, R16, R16, PT ;  /* 0x000000101000720b */ /* 0x000fe40003f28000 */
[----:B------:R-:W-:-:S09]  /*06f0*/  P2R R39, PR, RZ, 0x10 ;  /* 0x00000010ff277803 */ /* 0x000fd20000000000 */
[----:B------:R-:W-:Y:S01]  /*0700*/  @!P4 SEL R16, R16, R20, P1 ;  /* 0x000000141010c207 */ /* 0x000fe20000800000 */
[----:B------:R-:W-:-:S05]  /*0710*/  IMAD.WIDE R20, R21, 0x4, R36 ;  /* 0x0000000415147825 */ /* 0x000fca00078e0224 */
[----:B------:R1:W2:Y:S01]  /*0720*/  @P2 LDG.E.EL.128 R28, desc[UR6][R20.64] ;  /* 0x00000006141c2981 */ /* 0x0002a2000c2e1d00 */
[----:B------:R-:W-:Y:S02]  /*0730*/  CS2R R22, SRZ ;  /* 0x0000000000167805 */ /* 0x000fe4000001ff00 */
[----:B-1----:R-:W-:Y:S02]  /*0740*/  CS2R R20, SRZ ;  /* 0x0000000000147805 */ /* 0x002fe4000001ff00 */
[-C--:B--2---:R-:W-:Y:S02]  /*0750*/  FSETP.GEU.AND P4, PT, R19, R31.reuse, PT ;  /* 0x0000001f1300720b */ /* 0x084fe40003f8e000 */
[----:B------:R-:W-:Y:S02]  /*0760*/  FSETP.NAN.AND P1, PT, R31, R31, PT ;  /* 0x0000001f1f00720b */ /* 0x000fe40003f28000 */
[----:B------:R-:W-:-:S09]  /*0770*/  P2R R40, PR, RZ, 0x10 ;  /* 0x00000010ff287803 */ /* 0x000fd20000000000 */
[----:B------:R-:W-:Y:S02]  /*0780*/  @P4 SEL R31, R31, R19, P1 ;  /* 0x000000131f1f4207 */ /* 0x000fe40000800000 */
        /* <DEDUP_REMOVED lines=12> */
[----:B------:R-:W-:Y:S02]  /*0850*/  SHF.R.S32.HI R16, RZ, 0x1f, R47 ;  /* 0x0000001fff107819 */ /* 0x000fe4000001142f */
[----:B------:R-:W-:Y:S02]  /*0860*/  ISETP.LT.AND P1, PT, R47, 0x100, !P0 ;  /* 0x000001002f00780c */ /* 0x000fe40004721270 */
[----:B------:R-:W-:-:S04]  /*0870*/  LEA.HI R16, R16, R47, RZ, 0x3 ;  /* 0x0000002f10107211 */ /* 0x000fc800078f18ff */
[----:B------:R-:W-:Y:S02]  /*0880*/  LOP3.LUT R18, R16, 0x1ffffff8, RZ, 0xc0, !PT ;  /* 0x1ffffff810127812 */ /* 0x000fe400078ec0ff */
[----:B------:R-:W-:-:S03]  /*0890*/  SHF.R.S32.HI R16, RZ, 0x3, R16 ;  /* 0x00000003ff107819 */ /* 0x000fc60000011410 */
[----:B------:R-:W-:Y:S01]  /*08a0*/  IMAD.IADD R17, R47, 0x1, -R18 ;  /* 0x000000012f117824 */ /* 0x000fe200078e0a12 */
[----:B------:R-:W-:-:S03]  /*08b0*/  CS2R R18, SRZ ;  /* 0x0000000000127805 */ /* 0x000fc6000001ff00 */
[----:B------:R-:W-:-:S04]  /*08c0*/  IMAD R16, R16, 0x10, R17 ;  /* 0x0000001010107824 */ /* 0x000fc800078e0211 */
[----:B------:R-:W-:Y:S01]  /*08d0*/  IMAD R55, R16, 0x188, RZ ;  /* 0x0000018810377824 */ /* 0x000fe200078e02ff */
[----:B------:R-:W-:-:S03]  /*08e0*/  CS2R R16, SRZ ;  /* 0x0000000000107805 */ /* 0x000fc6000001ff00 */
[----:B------:R-:W-:Y:S02]  /*08f0*/  IMAD.IADD R27, R10, 0x1, R55 ;  /* 0x000000010a1b7824 */ /* 0x000fe400078e0237 */
[----:B------:R-:W-:Y:S02]  /*0900*/  IMAD.IADD R25, R55, 0x1, R58 ;  /* 0x0000000137197824 */ /* 0x000fe400078e023a */
[----:B------:R-:W-:-:S04]  /*0910*/  IMAD.WIDE R26, R27, 0x4, R36 ;  /* 0x000000041b1a7825 */ /* 0x000fc800078e0224 */
[----:B------:R-:W-:Y:S01]  /*0920*/  IMAD.WIDE R24, R25, 0x4, R36 ;  /* 0x0000000419187825 */ /* 0x000fe200078e0224 */
[----:B------:R1:W2:Y:S04]  /*0930*/  @P1 LDG.E.EL.128 R20, desc[UR6][R26.64] ;  /* 0x000000061a141981 */ /* 0x0002a8000c2e1d00 */
[----:B------:R3:W2:Y:S01]  /*0940*/  @P1 LDG.E.EL.128 R16, desc[UR6][R24.64] ;  /* 0x0000000618101981 */ /* 0x0006a2000c2e1d00 */
[----:B-1----:R-:W-:Y:S02]  /*0950*/  CS2R R26, SRZ ;  /* 0x00000000001a7805 */ /* 0x002fe4000001ff00 */
[----:B---3--:R-:W-:Y:S02]  /*0960*/  CS2R R24, SRZ ;  /* 0x0000000000187805 */ /* 0x008fe4000001ff00 */
[----:B--2---:R-:W-:-:S02]  /*0970*/  FSETP.GT.AND P5, PT, R19, R23, PT ;  /* 0x000000171300720b */ /* 0x004fc40003fa4000 */
        /* <DEDUP_REMOVED lines=18> */
[----:B------:R-:W-:Y:S02]  /*0aa0*/  LOP3.LUT R61, R6, 0x30, R3, 0xfe, !PT ;  /* 0x00000030063d7812 */ /* 0x000fe400078efe03 */
[----:B------:R-:W-:Y:S02]  /*0ab0*/  CS2R R22, SRZ ;  /* 0x0000000000167805 */ /* 0x000fe4000001ff00 */
[----:B------:R-:W-:Y:S02]  /*0ac0*/  ISETP.LT.AND P0, PT, R61, 0x100, !P0 ;  /* 0x000001003d00780c */ /* 0x000fe40004701270 */
[----:B-1----:R-:W-:Y:S02]  /*0ad0*/  CS2R R20, SRZ ;  /* 0x0000000000147805 */ /* 0x002fe4000001ff00 */
[-C--:B--2---:R-:W-:Y:S02]  /*0ae0*/  FSETP.GEU.AND P5, PT, R19, R27.reuse, PT ;  /* 0x0000001b1300720b */ /* 0x084fe40003fae000 */
[----:B------:R-:W-:-:S02]  /*0af0*/  FSETP.NAN.AND P4, PT, R27, R27, PT ;  /* 0x0000001b1b00720b */ /* 0x000fc40003f88000 */
        /* <DEDUP_REMOVED lines=14> */
[----:B------:R-:W-:-:S04]  /*0be0*/  SHF.R.S32.HI R16, RZ, 0x1f, R61 ;  /* 0x0000001fff107819 */ /* 0x000fc8000001143d */
        /* <DEDUP_REMOVED lines=13> */
[----:B------:R-:W2:Y:S01]  /*0cc0*/  @P0 LDG.E.EL.128 R16, desc[UR6][R64.64] ;  /* 0x0000000640100981 */ /* 0x000ea2000c2e1d00 */
[----:B-1----:R-:W-:-:S04]  /*0cd0*/  IMAD.IADD R67, R63, 0x1, R52 ;  /* 0x000000013f437824 */ /* 0x002fc800078e0234 */
[----:B------:R-:W-:Y:S01]  /*0ce0*/  IMAD.WIDE R66, R67, 0x4, R36 ;  /* 0x0000000443427825 */ /* 0x000fe200078e0224 */
        /* <DEDUP_REMOVED lines=8> */
[----:B------:R-:W-:Y:S02]  /*0d70*/  CS2R R22, SRZ ;  /* 0x0000000000167805 */ /* 0x000fe4000001ff00 */
[C---:B------:R-:W-:Y:S02]  /*0d80*/  FSETP.GT.AND P5, PT, R17.reuse, R21, PT ;  /* 0x000000151100720b */ /* 0x040fe40003fa4000 */
[----:B------:R-:W-:Y:S02]  /*0d90*/  FSETP.NAN.AND P4, PT, R17, R17, PT ;  /* 0x000000111100720b */ /* 0x000fe40003f88000 */
[----:B------:R-:W-:-:S09]  /*0da0*/  P2R R62, PR, RZ, 0x20 ;  /* 0x00000020ff3e7803 */ /* 0x000fd20000000000 */
[----:B------:R-:W-:Y:S02]  /*0db0*/  @!P5 SEL R17, R17, R21, P4 ;  /* 0x000000151111d207 */ /* 0x000fe40002000000 */
[C---:B------:R-:W-:Y:S02]  /*0dc0*/  FSETP.GT.AND P5, PT, R16.reuse, R20, PT ;  /* 0x000000141000720b */ /* 0x040fe40003fa4000 */
[----:B------:R-:W-:Y:S02]  /*0dd0*/  FSETP.NAN.AND P4, PT, R16, R16, PT ;  /* 0x000000101000720b */ /* 0x000fe40003f88000 */
[----:B------:R-:W-:-:S09]  /*0de0*/  P2R R64, PR, RZ, 0x20 ;  /* 0x00000020ff407803 */ /* 0x000fd20000000000 */
[----:B------:R-:W-:Y:S02]  /*0df0*/  @!P5 SEL R16, R16, R20, P4 ;  /* 0x000000141010d207 */ /* 0x000fe40002000000 */
[----:B------:R-:W-:-:S06]  /*0e00*/  CS2R R20, SRZ ;  /* 0x0000000000147805 */ /* 0x000fcc000001ff00 */
[----:B------:R-:W2:Y:S01]  /*0e10*/  @P0 LDG.E.EL.128 R20, desc[UR6][R66.64] ;  /* 0x0000000642140981 */ /* 0x000ea2000c2e1d00 */
[----:B------:R-:W-:Y:S01]  /*0e20*/  P2R R65, PR, RZ, 0x1 ;  /* 0x00000001ff417803 */ /* 0x000fe20000000000 */
[----:B------:R-:W-:-:S04]  /*0e30*/  VIADD R70, R10, 0xd04 ;  /* 0x00000d040a467836 */ /* 0x000fc80000000000 */
[----:B------:R-:W-:-:S04]  /*0e40*/  IMAD.IADD R73, R53, 0x1, R70 ;  /* 0x0000000135497824 */ /* 0x000fc800078e0246 */
[----:B------:R-:W-:Y:S01]  /*0e50*/  IMAD.WIDE R72, R73, 0x4, R36 ;  /* 0x0000000449487825 */ /* 0x000fe200078e0224 */
[-C--:B--2---:R-:W-:Y:S02]  /*0e60*/  FSETP.GEU.AND P5, PT, R18, R22.reuse, PT ;  /* 0x000000161200720b */ /* 0x084fe40003fae000 */
[----:B------:R-:W-:Y:S02]  /*0e70*/  FSETP.GEU.AND P0, PT, R17, R21, PT ;  /* 0x000000151100720b */ /* 0x000fe40003f0e000 */
[----:B------:R-:W-:Y:S02]  /*0e80*/  FSETP.NAN.AND P4, PT, R22, R22, PT ;  /* 0x000000161600720b */ /* 0x000fe40003f88000 */
[----:B------:R-:W-:Y:S01]  /*0e90*/  P2R R66, PR, RZ, 0x1 ;  /* 0x00000001ff427803 */ /* 0x000fe20000000000 */
[----:B------:R-:W-:Y:S01]  /*0ea0*/  IMAD.IADD R75, R49, 0x1, R70 ;  /* 0x00000001314b7824 */ /* 0x000fe200078e0246 */
[----:B------:R-:W-:Y:S02]  /*0eb0*/  P2R R69, PR, RZ, 0x8 ;  /* 0x00000008ff457803 */ /* 0x000fe40000000000 */
[----:B------:R-:W-:-:S03]  /*0ec0*/  P2R R52, PR, RZ, 0x20 ;  /* 0x00000020ff347803 */ /* 0x000fc60000000000 */
[----:B------:R-:W-:Y:S02]  /*0ed0*/  @P5 SEL R22, R22, R18, P4 ;  /* 0x0000001216165207 */ /* 0x000fe40002000000 */
[----:B------:R-:W-:-:S04]  /*0ee0*/  FSETP.NAN.AND P4, PT, R21, R21, PT ;  /* 0x000000151500720b */ /* 0x000fc80003f88000 */
        /* <DEDUP_REMOVED lines=10> */
[----:B------:R-:W-:-:S06]  /*0f90*/  CS2R R18, SRZ ;  /* 0x0000000000127805 */ /* 0x000fcc000001ff00 */
[----:B------:R-:W2:Y:S01]  /*0fa0*/  @P3 LDG.E.EL.128 R16, desc[UR6][R72.64] ;  /* 0x0000000648103981 */ /* 0x000ea2000c2e1d00 */
[----:B------:R-:W-:Y:S01]  /*0fb0*/  IMAD.WIDE R74, R75, 0x4, R36 ;  /* 0x000000044b4a7825 */ /* 0x000fe200078e0224 */
        /* <DEDUP_REMOVED lines=15> */
[----:B------:R-:W-:Y:S02]  /*10b0*/  P2R R49, PR, RZ, 0x4 ;  /* 0x00000004ff317803 */ /* 0x000fe40000000000 */
[----:B------:R-:W-:-:S07]  /*10c0*/  P2R R73, PR, RZ, 0x1 ;  /* 0x00000001ff497803 */ /* 0x000fce0000000000 */
[----:B------:R-:W-:Y:S02]  /*10d0*/  @P0 SEL R19, R19, R35, P4 ;  /* 0x0000002313130207 */ /* 0x000fe40002000000 */
[----:B------:R-:W-:-:S06]  /*10e0*/  CS2R R34, SRZ ;  /* 0x0000000000227805 */ /* 0x000fcc000001ff00 */
[----:B------:R-:W2:Y:S01]  /*10f0*/  @P2 LDG.E.EL.128 R32, desc[UR6][R74.64] ;  /* 0x000000064a202981 */ /* 0x000ea2000c2e1d00 */
[----:B------:R-:W-:-:S04]  /*1100*/  IMAD.IADD R77, R55, 0x1, R70 ;  /* 0x00000001374d7824 */ /* 0x000fc800078e0246 */
[----:B------:R-:W-:Y:S01]  /*1110*/  IMAD.WIDE R76, R77, 0x4, R36 ;  /* 0x000000044d4c7825 */ /* 0x000fe200078e0224 */
[-C--:B--2---:R-:W-:Y:S02]  /*1120*/  FSETP.GEU.AND P2, PT, R28, R32.reuse, PT ;  /* 0x000000201c00720b */ /* 0x084fe40003f4e000 */
[----:B------:R-:W-:Y:S02]  /*1130*/  FSETP.GEU.AND P3, PT, R29, R33, PT ;  /* 0x000000211d00720b */ /* 0x000fe40003f6e000 */
[----:B------:R-:W-:Y:S02]  /*1140*/  FSETP.NAN.AND P4, PT, R32, R32, PT ;  /* 0x000000202000720b */ /* 0x000fe40003f88000 */
[----:B------:R-:W-:Y:S02]  /*1150*/  FSETP.GEU.AND P0, PT, R30, R34, PT ;  /* 0x000000221e00720b */ /* 0x000fe40003f0e000 */
[----:B------:R-:W-:Y:S02]  /*1160*/  FSETP.NAN.AND P5, PT, R35, R35, PT ;  /* 0x000000232300720b */ /* 0x000fe40003fa8000 */
[----:B------:R-:W-:-:S03]  /*1170*/  P2R R74, PR, RZ, 0x4 ;  /* 0x00000004ff4a7803 */ /* 0x000fc60000000000 */
[----:B------:R-:W-:Y:S02]  /*1180*/  @P2 SEL R32, R32, R28, P4 ;  /* 0x0000001c20202207 */ /* 0x000fe40002000000 */
[----:B------:R-:W-:Y:S02]  /*1190*/  FSETP.NAN.AND P4, PT, R33, R33, PT ;  /* 0x000000212100720b */ /* 0x000fe40003f88000 */
[----:B------:R-:W-:Y:S02]  /*11a0*/  ISETP.NE.AND P2, PT, R41, RZ, PT ;  /* 0x000000ff2900720c */ /* 0x000fe40003f45270 */
[----:B------:R-:W-:Y:S02]  /*11b0*/  @P3 SEL R33, R33, R29, P4 ;  /* 0x0000001d21213207 */ /* 0x000fe40002000000 */
[----:B------:R-:W-:Y:S02]  /*11c0*/  CS2R R28, SRZ ;  /* 0x00000000001c7805 */ /* 0x000fe4000001ff00 */
[----:B------:R-:W-:-:S02]  /*11d0*/  FSETP.NAN.AND P4, PT, R34, R34, PT ;  /* 0x000000222200720b */ /* 0x000fc40003f88000 */
[----:B------:R-:W-:Y:S02]  /*11e0*/  P2R R41, PR, RZ, 0x8 ;  /* 0x00000008ff297803 */ /* 0x000fe40000000000 */
[----:B------:R-:W-:Y:S02]  /*11f0*/  @P0 SEL R34, R34, R30, P4 ;  /* 0x0000001e22220207 */ /* 0x000fe40002000000 */
[----:B------:R-:W-:Y:S02]  /*1200*/  FSETP.GEU.AND P4, PT, R31, R35, PT ;  /* 0x000000231f00720b */ /* 0x000fe40003f8e000 */
[----:B------:R-:W-:Y:S02]  /*1210*/  ISETP.NE.AND P3, PT, R42, RZ, PT ;  /* 0x000000ff2a00720c */ /* 0x000fe40003f65270 */
[----:B------:R-:W-:Y:S02]  /*1220*/  P2R R42, PR, RZ, 0x1 ;  /* 0x00000001ff2a7803 */ /* 0x000fe40000000000 */
[----:B------:R-:W-:-:S07]  /*1230*/  P2R R75, PR, RZ, 0x10 ;  /* 0x00000010ff4b7803 */ /* 0x000fce0000000000 */
[----:B------:R-:W-:Y:S02]  /*1240*/  @P4 SEL R35, R35, R31, P5 ;  /* 0x0000001f23234207 */ /* 0x000fe40002800000 */
[----:B------:R-:W-:-:S06]  /*1250*/  CS2R R30, SRZ ;  /* 0x00000000001e7805 */ /* 0x000fcc000001ff00 */
[----:B------:R-:W2:Y:S01]  /*1260*/  @P1 LDG.E.EL.128 R28, desc[UR6][R76.64] ;  /* 0x000000064c1c1981 */ /* 0x000ea2000c2e1d00 */
[----:B------:R-:W-:Y:S01]  /*1270*/  ISETP.NE.AND P4, PT, R53, RZ, PT ;  /* 0x000000ff3500720c */ /* 0x000fe20003f85270 */
[----:B------:R-:W-:Y:S01]  /*1280*/  IMAD.IADD R63, R63, 0x1, R70 ;  /* 0x000000013f3f7824 */ /* 0x000fe200078e0246 */
[----:B-----5:R-:W-:Y:S01]  /*1290*/  UPRMT UR4, UR5, 0x654, UR4 ;  /* 0x0000065405047896 */ /* 0x020fe20008000004 */
[----:B------:R-:W-:Y:S01]  /*12a0*/  P2R R55, PR, RZ, 0x2 ;  /* 0x00000002ff377803 */ /* 0x000fe20000000000 */
[----:B------:R-:W-:Y:S01]  /*12b0*/  IMAD R9, R9, 0xc4, R10 ;  /* 0x000000c409097824 */ /* 0x000fe200078e020a */
[----:B------:R-:W-:Y:S01]  /*12c0*/  ISETP.NE.AND P1, PT, R66, RZ, PT ;  /* 0x000000ff4200720c */ /* 0x000fe20003f25270 */
[----:B------:R-:W-:-:S04]  /*12d0*/  IMAD.WIDE R36, R63, 0x4, R36 ;  /* 0x000000043f247825 */ /* 0x000fc800078e0224 */
[----:B------:R-:W-:Y:S01]  /*12e0*/  IMAD R47, R47, 0xc4, R10 ;  /* 0x000000c42f2f7824 */ /* 0x000fe200078e020a */
[-C--:B--2---:R-:W-:Y:S02]  /*12f0*/  FSETP.GEU.AND P5, PT, R24, R28.reuse, PT ;  /* 0x0000001c1800720b */ /* 0x084fe40003fae000 */
[----:B------:R-:W-:Y:S02]  /*1300*/  FSETP.NAN.AND P6, PT, R28, R28, PT ;  /* 0x0000001c1c00720b */ /* 0x000fe40003fc8000 */
[----:B------:R-:W-:Y:S02]  /*1310*/  FSETP.NAN.AND P0, PT, R29, R29, PT ;  /* 0x0000001d1d00720b */ /* 0x000fe40003f08000 */
[----:B------:R-:W-:-:S07]  /*1320*/  P2R R76, PR, RZ, 0x20 ;  /* 0x00000020ff4c7803 */ /* 0x000fce0000000000 */
[----:B------:R-:W-:Y:S02]  /*1330*/  @P5 SEL R28, R28, R24, P6 ;  /* 0x000000181c1c5207 */ /* 0x000fe40003000000 */
[----:B------:R-:W-:Y:S02]  /*1340*/  FSETP.GEU.AND P6, PT, R25, R29, PT ;  /* 0x0000001d1900720b */ /* 0x000fe40003fce000 */
[----:B------:R-:W-:Y:S02]  /*1350*/  ISETP.NE.AND P5, PT, R52, RZ, PT ;  /* 0x000000ff3400720c */ /* 0x000fe40003fa5270 */
[----:B------:R-:W-:Y:S02]  /*1360*/  P2R R77, PR, RZ, 0x40 ;  /* 0x00000040ff4d7803 */ /* 0x000fe40000000000 */
[----:B------:R-:W-:Y:S02]  /*1370*/  SEL R24, RZ, 0x1, !P3 ;  /* 0x00000001ff187807 */ /* 0x000fe40005800000 */
[----:B------:R-:W-:-:S05]  /*1380*/  ISETP.NE.AND P3, PT, R72, RZ, PT ;  /* 0x000000ff4800720c */ /* 0x000fca0003f65270 */
[----:B------:R-:W-:Y:S02]  /*1390*/  @P6 SEL R29, R29, R25, P0 ;  /* 0x000000191d1d6207 */ /* 0x000fe40000000000 */
[----:B------:R-:W-:Y:S02]  /*13a0*/  ISETP.NE.AND P6, PT, R59, RZ, PT ;  /* 0x000000ff3b00720c */ /* 0x000fe40003fc5270 */
[----:B------:R-:W-:Y:S02]  /*13b0*/  SEL R25, RZ, 0x1, !P2 ;  /* 0x00000001ff197807 */ /* 0x000fe40005000000 */
[----:B------:R-:W-:Y:S02]  /*13c0*/  P2R R59, PR, RZ, 0x40 ;  /* 0x00000040ff3b7803 */ /* 0x000fe40000000000 */
[----:B------:R-:W-:Y:S02]  /*13d0*/  ISETP.NE.AND P6, PT, R57, RZ, PT ;  /* 0x000000ff3900720c */ /* 0x000fe40003fc5270 */
[----:B------:R-:W-:-:S02]  /*13e0*/  ISETP.NE.AND P0, PT, R71, RZ, PT ;  /* 0x000000ff4700720c */ /* 0x000fc40003f05270 */
[----:B------:R-:W-:Y:S02]  /*13f0*/  P2R R57, PR, RZ, 0x40 ;  /* 0x00000040ff397803 */ /* 0x000fe40000000000 */
[----:B------:R-:W-:Y:S02]  /*1400*/  ISETP.NE.AND P6, PT, R56, RZ, PT ;  /* 0x000000ff3800720c */ /* 0x000fe40003fc5270 */
[----:B------:R-:W-:Y:S02]  /*1410*/  ISETP.NE.AND P2, PT, R73, RZ, PT ;  /* 0x000000ff4900720c */ /* 0x000fe40003f45270 */
[----:B------:R-:W-:Y:S02]  /*1420*/  P2R R56, PR, RZ, 0x40 ;  /* 0x00000040ff387803 */ /* 0x000fe40000000000 */
[----:B------:R-:W-:-:S04]  /*1430*/  ISETP.NE.AND P6, PT, R54, RZ, PT ;  /* 0x000000ff3600720c */ /* 0x000fc80003fc5270 */
        /* <DEDUP_REMOVED lines=42> */
[----:B------:R-:W-:Y:S02]  /*16e0*/  SEL R12, RZ, 0x1, !P6 ;  /* 0x00000001ff0c7807 */ /* 0x000fe40007000000 */
        /* <DEDUP_REMOVED lines=22> */
[----:B------:R-:W-:Y:S02]  /*1850*/  ISETP.NE.AND P6, PT, R60, RZ, PT ;  /* 0x000000ff3c00720c */ /* 0x000fe40003fc5270 */
[----:B------:R-:W-:Y:S02]  /*1860*/  SEL R52, R52, 0x2, P1 ;  /* 0x0000000234347807 */ /* 0x000fe40000800000 */
[----:B------:R-:W-:Y:S02]  /*1870*/  SEL R60, RZ, 0x1, !P6 ;  /* 0x00000001ff3c7807 */ /* 0x000fe40007000000 */
[----:B------:R-:W-:Y:S02]  /*1880*/  ISETP.NE.AND P6, PT, R14, RZ, PT ;  /* 0x000000ff0e00720c */ /* 0x000fe40003fc5270 */
[----:B------:R-:W-:-:S02]  /*1890*/  SEL R60, R60, 0x2, P5 ;  /* 0x000000023c3c7807 */ /* 0x000fc40002800000 */
[----:B------:R-:W-:Y:S02]  /*18a0*/  SEL R8, R8, 0x2, P6 ;  /* 0x0000000208087807 */ /* 0x000fe40003000000 */
[----:B------:R-:W-:Y:S02]  /*18b0*/  ISETP.NE.AND P6, PT, R7, RZ, PT ;  /* 0x000000ff0700720c */ /* 0x000fe40003fc5270 */
[----:B------:R-:W-:Y:S02]  /*18c0*/  ISETP.NE.AND P5, PT, R76, RZ, PT ;  /* 0x000000ff4c00720c */ /* 0x000fe40003fa5270 */
[----:B------:R-:W-:Y:S02]  /*18d0*/  SEL R12, R12, 0x2, P6 ;  /* 0x000000020c0c7807 */ /* 0x000fe40003000000 */
[----:B------:R-:W-:Y:S02]  /*18e0*/  ISETP.NE.AND P6, PT, R11, RZ, PT ;  /* 0x000000ff0b00720c */ /* 0x000fe40003fc5270 */
[----:B------:R-:W-:-:S02]  /*18f0*/  SEL R7, R12, 0x3, P3 ;  /* 0x000000030c077807 */ /* 0x000fc40001800000 */
[----:B------:R-:W-:Y:S02]  /*1900*/  SEL R25, R25, 0x2, P6 ;  /* 0x0000000219197807 */ /* 0x000fe40003000000 */
[----:B------:R-:W-:Y:S02]  /*1910*/  ISETP.NE.AND P6, PT, R4, RZ, PT ;  /* 0x000000ff0400720c */ /* 0x000fe40003fc5270 */
[----:B------:R-:W-:Y:S02]  /*1920*/  SEL R25, R25, 0x3, P0 ;  /* 0x0000000319197807 */ /* 0x000fe40000000000 */
[----:B------:R-:W-:Y:S02]  /*1930*/  SEL R24, R24, 0x2, P6 ;  /* 0x0000000218187807 */ /* 0x000fe40003000000 */
[----:B------:R-:W-:Y:S02]  /*1940*/  ISETP.NE.AND P6, PT, R40, RZ, PT ;  /* 0x000000ff2800720c */ /* 0x000fe40003fc5270 */
[----:B------:R-:W-:-:S02]  /*1950*/  ISETP.NE.AND P0, PT, R42, RZ, PT ;  /* 0x000000ff2a00720c */ /* 0x000fc40003f05270 */
[----:B------:R-:W-:Y:S02]  /*1960*/  SEL R0, R0, 0x2, P6 ;  /* 0x0000000200007807 */ /* 0x000fe40003000000 */
[----:B------:R-:W-:Y:S02]  /*1970*/  ISETP.NE.AND P6, PT, R43, RZ, PT ;  /* 0x000000ff2b00720c */ /* 0x000fe40003fc5270 */
[----:B------:R-:W-:Y:S02]  /*1980*/  SEL R24, R24, 0x3, P4 ;  /* 0x0000000318187807 */ /* 0x000fe40002000000 */
[----:B------:R-:W-:Y:S02]  /*1990*/  SEL R15, R15, 0x2, P6 ;  /* 0x000000020f0f7807 */ /* 0x000fe40003000000 */
[----:B------:R-:W-:Y:S01]  /*19a0*/  SEL R4, R8, 0x3, P2 ;  /* 0x0000000308047807 */ /* 0x000fe20001000000 */
[--C-:B------:R-:W-:Y:S01]  /*19b0*/  IMAD R8, R5, 0xc4, R10.reuse ;  /* 0x000000c405087824 */ /* 0x100fe200078e020a */
[----:B------:R-:W-:Y:S01]  /*19c0*/  SEL R15, R15, 0x3, P0 ;  /* 0x000000030f0f7807 */ /* 0x000fe20000000000 */
[----:B------:R-:W-:Y:S01]  /*19d0*/  IMAD R10, R61, 0xc4, R10 ;  /* 0x000000c43d0a7824 */ /* 0x000fe200078e020a */
[----:B------:R-:W-:-:S02]  /*19e0*/  ISETP.NE.AND P0, PT, R65, RZ, PT ;  /* 0x000000ff4100720c */ /* 0x000fc40003f05270 */
[----:B------:R-:W-:Y:S02]  /*19f0*/  ISETP.NE.AND P4, PT, R75, RZ, PT ;  /* 0x000000ff4b00720c */ /* 0x000fe40003f85270 */
[----:B------:R-:W-:Y:S02]  /*1a00*/  PRMT R25, R24, 0x3340, R25 ;  /* 0x0000334018197816 */ /* 0x000fe40000000019 */
[----:B------:R-:W-:Y:S02]  /*1a10*/  PRMT R4, R7, 0x3340, R4 ;  /* 0x0000334007047816 */ /* 0x000fe40000000004 */
[----:B------:R-:W-:Y:S02]  /*1a20*/  SEL R14, R0, 0x3, P4 ;  /* 0x00000003000e7807 */ /* 0x000fe40002000000 */
[----:B------:R-:W-:Y:S02]  /*1a30*/  LOP3.LUT R0, R6, 0x3c, R13, 0xf8, !PT ;  /* 0x0000003c06007812 */ /* 0x000fe400078ef80d */
[----:B------:R-:W-:-:S02]  /*1a40*/  CS2R R6, SRZ ;  /* 0x0000000000067805 */ /* 0x000fc4000001ff00 */
[----:B------:R-:W-:Y:S02]  /*1a50*/  PRMT R12, R25, 0x5410, R4 ;  /* 0x00005410190c7816 */ /* 0x000fe40000000004 */
[----:B------:R-:W-:Y:S02]  /*1a60*/  CS2R R4, SRZ ;  /* 0x0000000000047805 */ /* 0x000fe4000001ff00 */
[----:B------:R-:W-:Y:S02]  /*1a70*/  ISETP.NE.AND P6, PT, R44, RZ, PT ;  /* 0x000000ff2c00720c */ /* 0x000fe40003fc5270 */
[----:B------:R-:W-:Y:S02]  /*1a80*/  ISETP.NE.AND P4, PT, R58, RZ, PT ;  /* 0x000000ff3a00720c */ /* 0x000fe40003f85270 */
[----:B------:R-:W-:Y:S01]  /*1a90*/  SEL R38, R38, 0x2, P6 ;  /* 0x0000000226267807 */ /* 0x000fe20003000000 */
[----:B------:R1:W2:Y:S01]  /*1aa0*/  @P0 LDG.E.EL.128 R4, desc[UR6][R36.64] ;  /* 0x0000000624040981 */ /* 0x0002a2000c2e1d00 */
[----:B------:R-:W-:-:S02]  /*1ab0*/  ISETP.NE.AND P6, PT, R45, RZ, PT ;  /* 0x000000ff2d00720c */ /* 0x000fc40003fc5270 */
[----:B------:R-:W-:Y:S02]  /*1ac0*/  SEL R11, RZ, 0x1, !P4 ;  /* 0x00000001ff0b7807 */ /* 0x000fe40006000000 */
[----:B------:R-:W-:Y:S02]  /*1ad0*/  SEL R39, R39, 0x2, P6 ;  /* 0x0000000227277807 */ /* 0x000fe40003000000 */
[----:B------:R-:W-:Y:S01]  /*1ae0*/  ISETP.NE.AND P6, PT, R54, RZ, PT ;  /* 0x000000ff3600720c */ /* 0x000fe20003fc5270 */
[----:B------:R-:W3:Y:S01]  /*1af0*/  S2R R13, SR_TID.X ;  /* 0x00000000000d7919 */ /* 0x000ee20000002100 */
[----:B------:R-:W-:Y:S02]  /*1b00*/  ISETP.NE.AND P4, PT, R67, RZ, PT ;  /* 0x000000ff4300720c */ /* 0x000fe40003f85270 */
[----:B------:R-:W-:Y:S02]  /*1b10*/  SEL R53, R53, 0x2, P6 ;  /* 0x0000000235357807 */ /* 0x000fe40003000000 */
[----:B------:R-:W-:-:S02]  /*1b20*/  ISETP.NE.AND P6, PT, R56, RZ, PT ;  /* 0x000000ff3800720c */ /* 0x000fc40003fc5270 */
[----:B------:R-:W-:Y:S02]  /*1b30*/  PRMT R14, R15, 0x3340, R14 ;  /* 0x000033400f0e7816 */ /* 0x000fe4000000000e */
[----:B------:R-:W-:Y:S02]  /*1b40*/  SEL R48, R48, 0x2, P6 ;  /* 0x0000000230307807 */ /* 0x000fe40003000000 */
[----:B------:R-:W-:Y:S02]  /*1b50*/  ISETP.NE.AND P6, PT, R57, RZ, PT ;  /* 0x000000ff3900720c */ /* 0x000fe40003fc5270 */
[----:B------:R-:W-:Y:S02]  /*1b60*/  ISETP.NE.AND P3, PT, R41, RZ, PT ;  /* 0x000000ff2900720c */ /* 0x000fe40003f65270 */
[----:B------:R-:W-:Y:S02]  /*1b70*/  SEL R50, R50, 0x2, P6 ;  /* 0x0000000232327807 */ /* 0x000fe40003000000 */
[----:B------:R-:W-:-:S02]  /*1b80*/  ISETP.NE.AND P6, PT, R59, RZ, PT ;  /* 0x000000ff3b00720c */ /* 0x000fc40003fc5270 */
[----:B------:R-:W-:Y:S02]  /*1b90*/  SEL R46, R46, 0x2, P4 ;  /* 0x000000022e2e7807 */ /* 0x000fe40002000000 */
[----:B------:R-:W-:Y:S02]  /*1ba0*/  SEL R51, R51, 0x2, P6 ;  /* 0x0000000233337807 */ /* 0x000fe40003000000 */
[----:B------:R-:W-:Y:S02]  /*1bb0*/  ISETP.NE.AND P6, PT, R77, RZ, PT ;  /* 0x000000ff4d00720c */ /* 0x000fe40003fc5270 */
[----:B------:R-:W-:Y:S02]  /*1bc0*/  SEL R51, R51, 0x3, P5 ;  /* 0x0000000333337807 */ /* 0x000fe40002800000 */
[----:B------:R-:W-:Y:S02]  /*1bd0*/  FSETP.GEU.AND P5, PT, R26, R30, PT ;  /* 0x0000001e1a00720b */ /* 0x000fe40003fae000 */
[----:B------:R-:W-:-:S02]  /*1be0*/  SEL R50, R50, 0x3, P6 ;  /* 0x0000000332327807 */ /* 0x000fc40003000000 */
[----:B------:R-:W-:Y:S02]  /*1bf0*/  ISETP.NE.AND P6, PT, R68, RZ, PT ;  /* 0x000000ff4400720c */ /* 0x000fe40003fc5270 */
[----:B------:R-:W-:Y:S02]  /*1c00*/  FSETP.GEU.AND P4, PT, R27, R31, PT ;  /* 0x0000001f1b00720b */ /* 0x000fe40003f8e000 */
[----:B------:R-:W-:Y:S02]  /*1c10*/  SEL R11, R11, 0x2, P6 ;  /* 0x000000020b0b7807 */ /* 0x000fe40003000000 */
[----:B------:R-:W-:Y:S01]  /*1c20*/  FSETP.NAN.AND P6, PT, R30, R30, PT ;  /* 0x0000001e1e00720b */ /* 0x000fe20003fc8000 */
[----:B---3--:R-:W-:Y:S01]  /*1c30*/  IMAD.SHL.U32 R15, R13, 0x100, RZ ;  /* 0x000001000d0f7824 */ /* 0x008fe200078e00ff */
[----:B------:R-:W-:Y:S02]  /*1c40*/  ISETP.NE.AND P2, PT, R74, RZ, PT ;  /* 0x000000ff4a00720c */ /* 0x000fe40003f45270 */
[----:B------:R-:W-:-:S02]  /*1c50*/  @P5 SEL R30, R30, R26, P6 ;  /* 0x0000001a1e1e5207 */ /* 0x000fc40003000000 */
[----:B------:R-:W-:Y:S02]  /*1c60*/  SHF.R.U32.HI R24, RZ, 0x4, R13 ;  /* 0x00000004ff187819 */ /* 0x000fe4000001160d */
[----:B------:R-:W-:Y:S02]  /*1c70*/  LOP3.LUT R15, R15, 0xf00, RZ, 0xc0, !PT ;  /* 0x00000f000f0f7812 */ /* 0x000fe400078ec0ff */
[----:B------:R-:W-:Y:S02]  /*1c80*/  SEL R48, R48, 0x3, P5 ;  /* 0x0000000330307807 */ /* 0x000fe40002800000 */
[----:B------:R-:W-:Y:S02]  /*1c90*/  FSETP.NAN.AND P5, PT, R31, R31, PT ;  /* 0x0000001f1f00720b */ /* 0x000fe40003fa8000 */
[----:B------:R-:W-:Y:S02]  /*1ca0*/  SEL R39, R39, 0x3, P2 ;  /* 0x0000000327277807 */ /* 0x000fe40001000000 */
[----:B------:R-:W-:-:S02]  /*1cb0*/  SEL R38, R38, 0x3, P3 ;  /* 0x0000000326267807 */ /* 0x000fc40001800000 */
[----:B------:R-:W-:Y:S02]  /*1cc0*/  SGXT.U32 R24, R24, 0x4 ;  /* 0x000000041818781a */ /* 0x000fe40000000000 */
[----:B-1----:R-:W-:Y:S02]  /*1cd0*/  LOP3.LUT R36, R15, 0x40, RZ, 0xfc, !PT ;  /* 0x000000400f247812 */ /* 0x002fe400078efcff */
[----:B------:R-:W-:Y:S02]  /*1ce0*/  @P4 SEL R31, R31, R27, P5 ;  /* 0x0000001b1f1f4207 */ /* 0x000fe40002800000 */
[----:B------:R-:W-:Y:S02]  /*1cf0*/  SEL R53, R53, 0x3, P4 ;  /* 0x0000000335357807 */ /* 0x000fe40002000000 */
[----:B------:R-:W-:Y:S02]  /*1d00*/  PRMT R39, R39, 0x3340, R38 ;  /* 0x0000334027277816 */ /* 0x000fe40000000026 */
[----:B------:R-:W-:-:S02]  /*1d10*/  LOP3.LUT R24, R15, R24, RZ, 0xfc, !PT ;  /* 0x000000180f187212 */ /* 0x000fc400078efcff */
[C---:B------:R-:W-:Y:S02]  /*1d20*/  LEA.HI R25, R15.reuse, UR4, RZ, 0x1e ;  /* 0x000000040f197c11 */ /* 0x040fe4000f8ff0ff */
[C---:B------:R-:W-:Y:S02]  /*1d30*/  LOP3.LUT R37, R15.reuse, 0x80, RZ, 0xfc, !PT ;  /* 0x000000800f257812 */ /* 0x040fe400078efcff */
[----:B------:R-:W-:Y:S02]  /*1d40*/  LOP3.LUT R38, R15, 0xc0, RZ, 0xfc, !PT ;  /* 0x000000c00f267812 */ /* 0x000fe400078efcff */
[----:B------:R-:W-:Y:S02]  /*1d50*/  LEA.HI R15, R36, UR4, RZ, 0x1e ;  /* 0x00000004240f7c11 */ /* 0x000fe4000f8ff0ff */
[----:B------:R-:W-:Y:S02]  /*1d60*/  ISETP.NE.AND P3, PT, R69, RZ, PT ;  /* 0x000000ff4500720c */ /* 0x000fe40003f65270 */
[----:B------:R-:W-:Y:S01]  /*1d70*/  PRMT R14, R39, 0x5410, R14 ;  /* 0x00005410270e7816 */ /* 0x000fe2000000000e */
[C---:B------:R-:W-:Y:S01]  /*1d80*/  IMAD R36, R24.reuse, 0x4, R15 ;  /* 0x0000000418247824 */ /* 0x040fe200078e020f */
[----:B------:R-:W-:Y:S01]  /*1d90*/  ISETP.NE.AND P2, PT, R49, RZ, PT ;  /* 0x000000ff3100720c */ /* 0x000fe20003f45270 */
[----:B------:R-:W-:Y:S01]  /*1da0*/  IMAD R25, R24, 0x4, R25 ;  /* 0x0000000418197824 */ /* 0x000fe200078e0219 */
[----:B------:R-:W-:-:S02]  /*1db0*/  LEA.HI R37, R37, UR4, RZ, 0x1e ;  /* 0x0000000425257c11 */ /* 0x000fc4000f8ff0ff */
[----:B------:R-:W-:Y:S02]  /*1dc0*/  LEA.HI R39, R38, UR4, RZ, 0x1e ;  /* 0x0000000426277c11 */ /* 0x000fe4000f8ff0ff */
[----:B------:R1:W-:Y:S01]  /*1dd0*/  STS [R25], R16 ;  /* 0x0000001019007388 */ /* 0x0003e20000000800 */
[C---:B------:R-:W-:Y:S01]  /*1de0*/  IMAD R37, R24.reuse, 0x4, R37 ;  /* 0x0000000418257824 */ /* 0x040fe200078e0225 */
[----:B------:R-:W-:Y:S01]  /*1df0*/  ISETP.NE.AND P1, PT, R55, RZ, PT ;  /* 0x000000ff3700720c */ /* 0x000fe20003f25270 */
[----:B------:R-:W-:Y:S01]  /*1e00*/  IMAD R38, R24, 0x4, R39 ;  /* 0x0000000418267824 */ /* 0x000fe200078e0227 */
[----:B------:R3:W-:Y:S01]  /*1e10*/  STS [R36+0x100], R17 ;  /* 0x0001001124007388 */ /* 0x0007e20000000800 */
[----:B------:R-:W-:-:S03]  /*1e20*/  PRMT R51, R51, 0x3340, R50 ;  /* 0x0000334033337816 */ /* 0x000fc60000000032 */
[----:B------:R4:W-:Y:S01]  /*1e30*/  STS [R37+0x200], R18 ;  /* 0x0002001225007388 */ /* 0x0009e20000000800 */
[----:B------:R-:W-:-:S03]  /*1e40*/  PRMT R48, R48, 0x3340, R53 ;  /* 0x0000334030307816 */ /* 0x000fc60000000035 */
[----:B------:R5:W-:Y:S04]  /*1e50*/  STS [R38+0x300], R19 ;  /* 0x0003001326007388 */ /* 0x000be80000000800 */
[----:B------:R-:W-:Y:S04]  /*1e60*/  STS [R25+0x40], R32 ;  /* 0x0000402019007388 */ /* 0x000fe80000000800 */
[----:B------:R-:W-:Y:S01]  /*1e70*/  STS [R36+0x140], R33 ;  /* 0x0001402124007388 */ /* 0x000fe20000000800 */
[----:B------:R-:W-:-:S03]  /*1e80*/  PRMT R51, R51, 0x5410, R48 ;  /* 0x0000541033337816 */ /* 0x000fc60000000030 */
[----:B------:R-:W-:Y:S01]  /*1e90*/  STS [R37+0x240], R34 ;  /* 0x0002402225007388 */ /* 0x000fe20000000800 */
[----:B------:R-:W-:-:S03]  /*1ea0*/  IMAD.SHL.U32 R24, R13, 0x4, RZ ;  /* 0x000000040d187824 */ /* 0x000fc600078e00ff */
[----:B------:R-:W-:Y:S04]  /*1eb0*/  STS [R38+0x340], R35 ;  /* 0x0003402326007388 */ /* 0x000fe80000000800 */
[----:B------:R-:W-:Y:S04]  /*1ec0*/  STS [R25+0x80], R28 ;  /* 0x0000801c19007388 */ /* 0x000fe80000000800 */
[----:B------:R-:W-:Y:S04]  /*1ed0*/  STS [R36+0x180], R29 ;  /* 0x0001801d24007388 */ /* 0x000fe80000000800 */
[----:B------:R-:W-:Y:S01]  /*1ee0*/  STS [R37+0x280], R30 ;  /* 0x0002801e25007388 */ /* 0x000fe20000000800 */
[----:B------:R-:W-:-:S03]  /*1ef0*/  LOP3.LUT R24, R24, 0x3fc, RZ, 0xc0, !PT ;  /* 0x000003fc18187812 */ /* 0x000fc600078ec0ff */
[----:B------:R-:W-:Y:S01]  /*1f00*/  STS [R38+0x380], R31 ;  /* 0x0003801f26007388 */ /* 0x000fe20000000800 */
[----:B------:R-:W-:-:S05]  /*1f10*/  LOP3.LUT R13, R13, 0xf0, RZ, 0xc0, !PT ;  /* 0x000000f00d0d7812 */ /* 0x000fca00078ec0ff */
[----:B------:R-:W-:Y:S01]  /*1f20*/  VIADD R13, R13, UR4 ;  /* 0x000000040d0d7c36 */ /* 0x000fe20008000000 */
[-C--:B--2---:R-:W-:Y:S02]  /*1f30*/  FSETP.GEU.AND P6, PT, R20, R4.reuse, PT ;  /* 0x000000041400720b */ /* 0x084fe40003fce000 */
[----:B------:R-:W-:Y:S02]  /*1f40*/  FSETP.GEU.AND P5, PT, R21, R5, PT ;  /* 0x000000051500720b */ /* 0x000fe40003fae000 */
[----:B------:R-:W-:Y:S02]  /*1f50*/  FSETP.NAN.AND P4, PT, R4, R4, PT ;  /* 0x000000040400720b */ /* 0x000fe40003f88000 */
[----:B------:R-:W-:-:S07]  /*1f60*/  SEL R15, R46, 0x3, P6 ;  /* 0x000000032e0f7807 */ /* 0x000fce0003000000 */
[----:B------:R-:W-:Y:S02]  /*1f70*/  @P6 SEL R4, R4, R20, P4 ;  /* 0x0000001404046207 */ /* 0x000fe40002000000 */
[-C--:B------:R-:W-:Y:S02]  /*1f80*/  FSETP.GEU.AND P4, PT, R22, R6.reuse, PT ;  /* 0x000000061600720b */ /* 0x080fe40003f8e000 */
[C---:B------:R-:W-:Y:S02]  /*1f90*/  FSETP.NAN.AND P6, PT, R5.reuse, R5, PT ;  /* 0x000000050500720b */ /* 0x040fe40003fc8000 */
[----:B------:R-:W-:Y:S02]  /*1fa0*/  SEL R52, R52, 0x3, P5 ;  /* 0x0000000334347807 */ /* 0x000fe40002800000 */
[----:B------:R-:W-:Y:S02]  /*1fb0*/  @P5 SEL R5, R5, R21, P6 ;  /* 0x0000001505055207 */ /* 0x000fe40003000000 */
[----:B------:R-:W-:-:S02]  /*1fc0*/  FSETP.NAN.AND P6, PT, R6, R6, PT ;  /* 0x000000060600720b */ /* 0x000fc40003fc8000 */
[----:B------:R-:W-:-:S03]  /*1fd0*/  FSETP.GEU.AND P5, PT, R23, R7, PT ;  /* 0x000000071700720b */ /* 0x000fc60003fae000 */
[----:B------:R-:W-:Y:S02]  /*1fe0*/  @P4 SEL R6, R6, R22, P6 ;  /* 0x0000001606064207 */ /* 0x000fe40003000000 */
[----:B-1----:R-:W-:Y:S02]  /*1ff0*/  IADD3 R16, P6, R8, UR8, RZ ;  /* 0x0000000808107c10 */ /* 0x002fe4000ffde0ff */
[----:B------:R-:W-:Y:S02]  /*2000*/  SEL R60, R60, 0x3, P4 ;  /* 0x000000033c3c7807 */ /* 0x000fe40002000000 */
[----:B------:R-:W-:Y:S02]  /*2010*/  FSETP.NAN.AND P4, PT, R7, R7, PT ;  /* 0x000000070700720b */ /* 0x000fe40003f88000 */
[----:B---3--:R-:W-:Y:S02]  /*2020*/  LEA.HI.X.SX32 R17, R8, UR9, 0x1, P6 ;  /* 0x0000000908117c11 */ /* 0x008fe4000b0f0eff */
[----:B------:R-:W-:-:S02]  /*2030*/  SEL R11, R11, 0x3, P5 ;  /* 0x000000030b0b7807 */ /* 0x000fc40002800000 */
[----:B------:R-:W-:Y:S01]  /*2040*/  IADD3 R8, P6, R9, UR8, RZ ;  /* 0x0000000809087c10 */ /* 0x000fe2000ffde0ff */
[----:B------:R1:W-:Y:S01]  /*2050*/  @P3 STG.E desc[UR6][R16.64], R12 ;  /* 0x0000000c10003986 */ /* 0x0003e2000c101906 */
[----:B------:R-:W-:Y:S02]  /*2060*/  @P5 SEL R7, R7, R23, P4 ;  /* 0x0000001707075207 */ /* 0x000fe40002000000 */
[----:B----4-:R-:W-:Y:S02]  /*2070*/  IADD3 R18, P4, R47, UR8, RZ ;  /* 0x000000082f127c10 */ /* 0x010fe4000ff9e0ff */
[----:B------:R-:W-:Y:S02]  /*2080*/  PRMT R52, R15, 0x3340, R52 ;  /* 0x000033400f347816 */ /* 0x000fe40000000034 */
[----:B------:R-:W-:Y:S02]  /*2090*/  PRMT R11, R60, 0x3340, R11 ;  /* 0x000033403c0b7816 */ /* 0x000fe4000000000b */
[----:B------:R-:W-:-:S02]  /*20a0*/  IADD3 R20, P3, R10, UR8, RZ ;  /* 0x000000080a147c10 */ /* 0x000fc4000ff7e0ff */
[----:B------:R-:W-:Y:S02]  /*20b0*/  LEA.HI.X.SX32 R9, R9, UR9, 0x1, P6 ;  /* 0x0000000909097c11 */ /* 0x000fe4000b0f0eff */
[----:B-----5:R-:W-:Y:S02]  /*20c0*/  LEA.HI.X.SX32 R19, R47, UR9, 0x1, P4 ;  /* 0x000000092f137c11 */ /* 0x020fe4000a0f0eff */
[----:B------:R-:W-:Y:S02]  /*20d0*/  PRMT R15, R52, 0x5410, R11 ;  /* 0x00005410340f7816 */ /* 0x000fe4000000000b */
[----:B------:R-:W-:Y:S01]  /*20e0*/  LEA.HI.X.SX32 R21, R10, UR9, 0x1, P3 ;  /* 0x000000090a157c11 */ /* 0x000fe200098f0eff */
[----:B------:R-:W-:Y:S04]  /*20f0*/  STS [R25+0xc0], R4 ;  /* 0x0000c00419007388 */ /* 0x000fe80000000800 */
[----:B------:R2:W-:Y:S04]  /*2100*/  @P2 STG.E desc[UR6][R8.64], R14 ;  /* 0x0000000e08002986 */ /* 0x0005e8000c101906 */
[----:B------:R3:W-:Y:S04]  /*2110*/  STS [R36+0x1c0], R5 ;  /* 0x0001c00524007388 */ /* 0x0007e80000000800 */
[----:B------:R-:W-:Y:S04]  /*2120*/  @P1 STG.E desc[UR6][R18.64], R51 ;  /* 0x0000003312001986 */ /* 0x000fe8000c101906 */
[----:B------:R-:W-:Y:S01]  /*2130*/  STS [R37+0x2c0], R6 ;  /* 0x0002c00625007388 */ /* 0x000fe20000000800 */
[----:B------:R-:W-:-:S03]  /*2140*/  LOP3.LUT R10, R24, 0x400, RZ, 0xfc, !PT ;  /* 0x00000400180a7812 */ /* 0x000fc600078efcff */
[----:B------:R4:W-:Y:S04]  /*2150*/  @P0 STG.E desc[UR6][R20.64], R15 ;  /* 0x0000000f14000986 */ /* 0x0009e8000c101906 */
[----:B------:R5:W-:Y:S01]  /*2160*/  STS [R38+0x3c0], R7 ;  /* 0x0003c00726007388 */ /* 0x000be20000000800 */
[----:B------:R-:W-:Y:S02]  /*2170*/  LOP3.LUT R11, R24, 0x800, RZ, 0xfc, !PT ;  /* 0x00000800180b7812 */ /* 0x000fe400078efcff */
[----:B------:R-:W-:Y:S02]  /*2180*/  SHF.R.U32.HI R10, RZ, 0x2, R10 ;  /* 0x00000002ff0a7819 */ /* 0x000fe4000001160a */
[----:B------:R-:W-:Y:S02]  /*2190*/  SHF.R.U32.HI R11, RZ, 0x2, R11 ;  /* 0x00000002ff0b7819 */ /* 0x000fe4000001160b */
[----:B------:R-:W-:Y:S01]  /*21a0*/  LOP3.LUT R10, R10, 0x1f0, RZ, 0xc0, !PT ;  /* 0x000001f00a0a7812 */ /* 0x000fe200078ec0ff */
[----:B-1----:R-:W-:Y:S01]  /*21b0*/  IMAD R16, R24, 0x4, R13 ;  /* 0x0000000418107824 */ /* 0x002fe200078e020d */
[----:B------:R-:W-:Y:S01]  /*21c0*/  BAR.SYNC.DEFER_BLOCKING 0x0 ;  /* 0x0000000000007b1d */ /* 0x000fe20000010000 */
[----:B------:R-:W-:-:S02]  /*21d0*/  LOP3.LUT R11, R11, 0x2f0, RZ, 0xc0, !PT ;  /* 0x000002f00b0b7812 */ /* 0x000fc400078ec0ff */
[----:B--2---:R-:W-:-:S03]  /*21e0*/  VIADD R9, R10, UR4 ;  /* 0x000000040a097c36 */ /* 0x004fc60008000000 */
[----:B------:R-:W-:Y:S01]  /*21f0*/  VIADD R11, R11, UR4 ;  /* 0x000000040b0b7c36 */ /* 0x000fe20008000000 */
[----:B---3--:R-:W-:Y:S01]  /*2200*/  SHF.R.S32.HI R5, RZ, 0x1f, R0 ;  /* 0x0000001fff057819 */ /* 0x008fe20000011400 */
[C---:B------:R-:W-:Y:S01]  /*2210*/  IMAD R12, R24.reuse, 0x4, R9 ;  /* 0x00000004180c7824 */ /* 0x040fe200078e0209 */
[----:B----4-:R-:W1:Y:S01]  /*2220*/  LDC.64 R20, c[0x0][0x220] ;  /* 0x00008800ff147b82 */ /* 0x010e620000000a00 */
[----:B------:R-:W-:Y:S01]  /*2230*/  IMAD R11, R24, 0x4, R11 ;  /* 0x00000004180b7824 */ /* 0x000fe200078e020b */
[----:B------:R-:W-:Y:S01]  /*2240*/  LEA.HI R5, R5, R0, RZ, 0x6 ;  /* 0x0000000005057211 */ /* 0x000fe200078f30ff */
[----:B------:R-:W2:Y:S04]  /*2250*/  LDS.128 R16, [R16] ;  /* 0x0000000010107984 */ /* 0x000ea80000000c00 */
[----:B------:R-:W3:Y:S04]  /*2260*/  LDS.128 R12, [R12+0x1000] ;  /* 0x001000000c0c7984 */ /* 0x000ee80000000c00 */
[----:B------:R-:W4:Y:S01]  /*2270*/  LDS.128 R8, [R11+0x2000] ;  /* 0x002000000b087984 */ /* 0x000f220000000c00 */
[----:B------:R-:W-:-:S02]  /*2280*/  LOP3.LUT R23, R5, 0xffffffc0, RZ, 0xc0, !PT ;  /* 0xffffffc005177812 */ /* 0x000fc400078ec0ff */
[----:B-----5:R-:W-:Y:S02]  /*2290*/  LOP3.LUT R7, R24, 0xc00, RZ, 0xfc, !PT ;  /* 0x00000c0018077812 */ /* 0x020fe400078efcff */
[C---:B------:R-:W-:Y:S01]  /*22a0*/  ISETP.GE.AND P0, PT, R0.reuse, 0x100, PT ;  /* 0x000001000000780c */ /* 0x040fe20003f06270 */
[----:B------:R-:W-:Y:S01]  /*22b0*/  IMAD.IADD R23, R0, 0x1, -R23 ;  /* 0x0000000100177824 */ /* 0x000fe200078e0a17 */
[----:B------:R-:W-:Y:S02]  /*22c0*/  SHF.R.S32.HI R6, RZ, 0x6, R5 ;  /* 0x00000006ff067819 */ /* 0x000fe40000011405 */
[----:B------:R-:W-:Y:S02]  /*22d0*/  LOP3.LUT R0, R2, R3, RZ, 0xfc, !PT ;  /* 0x0000000302007212 */ /* 0x000fe400078efcff */
[----:B------:R-:W-:Y:S02]  /*22e0*/  LOP3.LUT R4, R2, 0x10, R3, 0xfe, !PT ;  /* 0x0000001002047812 */ /* 0x000fe400078efe03 */
[----:B------:R-:W-:-:S02]  /*22f0*/  LOP3.LUT R5, R2, 0x20, R3, 0xfe, !PT ;  /* 0x0000002002057812 */ /* 0x000fc400078efe03 */
[----:B------:R-:W-:Y:S01]  /*2300*/  SHF.R.U32.HI R7, RZ, 0x2, R7 ;  /* 0x00000002ff077819 */ /* 0x000fe20000011607 */
[----:B------:R-:W-:Y:S01]  /*2310*/  IMAD R23, R6, 0x3100, R23 ;  /* 0x0000310006177824 */ /* 0x000fe200078e0217 */
[----:B------:R-:W-:Y:S02]  /*2320*/  LOP3.LUT R22, R2, 0x30, R3, 0xfe, !PT ;  /* 0x0000003002167812 */ /* 0x000fe400078efe03 */
[----:B------:R-:W-:Y:S02]  /*2330*/  ISETP.LT.AND P1, PT, R0, 0xc4, !P0 ;  /* 0x000000c40000780c */ /* 0x000fe40004721270 */
[----:B------:R-:W-:Y:S02]  /*2340*/  ISETP.LT.AND P2, PT, R4, 0xc4, !P0 ;  /* 0x000000c40400780c */ /* 0x000fe40004741270 */
[----:B------:R-:W-:Y:S02]  /*2350*/  ISETP.LT.AND P3, PT, R5, 0xc4, !P0 ;  /* 0x000000c40500780c */ /* 0x000fe40004761270 */
[----:B------:R-:W-:Y:S01]  /*2360*/  LOP3.LUT R2, R7, 0x3f0, RZ, 0xc0, !PT ;  /* 0x000003f007027812 */ /* 0x000fe200078ec0ff */
[--C-:B------:R-:W-:Y:S01]  /*2370*/  IMAD R3, R0, 0x40, R23.reuse ;  /* 0x0000004000037824 */ /* 0x100fe200078e0217 */
[----:B------:R-:W-:Y:S01]  /*2380*/  ISETP.LT.AND P0, PT, R22, 0xc4, !P0 ;  /* 0x000000c41600780c */ /* 0x000fe20004701270 */
[----:B------:R-:W-:-:S02]  /*2390*/  IMAD R7, R4, 0x40, R23 ;  /* 0x0000004004077824 */ /* 0x000fc400078e0217 */
[----:B------:R-:W-:Y:S02]  /*23a0*/  IMAD R25, R5, 0x40, R23 ;  /* 0x0000004005197824 */ /* 0x000fe400078e0217 */
[----:B------:R-:W-:Y:S02]  /*23b0*/  VIADD R27, R2, UR4 ;  /* 0x00000004021b7c36 */ /* 0x000fe40008000000 */
[----:B-1----:R-:W-:-:S04]  /*23c0*/  IMAD.WIDE R2, R3, 0x4, R20 ;  /* 0x0000000403027825 */ /* 0x002fc800078e0214 */
[--C-:B------:R-:W-:Y:S01]  /*23d0*/  IMAD.WIDE R4, R7, 0x4, R20.reuse ;  /* 0x0000000407047825 */ /* 0x100fe200078e0214 */
[----:B--2---:R1:W-:Y:S03]  /*23e0*/  @P1 STG.E.128 desc[UR6][R2.64], R16 ;  /* 0x0000001002001986 */ /* 0x0043e6000c101d06 */
[----:B------:R-:W-:Y:S01]  /*23f0*/  IMAD.WIDE R6, R25, 0x4, R20 ;  /* 0x0000000419067825 */ /* 0x000fe200078e0214 */
[----:B---3--:R1:W-:Y:S04]  /*2400*/  @P2 STG.E.128 desc[UR6][R4.64], R12 ;  /* 0x0000000c04002986 */ /* 0x0083e8000c101d06 */
[----:B----4-:R1:W-:Y:S01]  /*2410*/  @P3 STG.E.128 desc[UR6][R6.64], R8 ;  /* 0x0000000806003986 */ /* 0x0103e2000c101d06 */
[----:B------:R-:W-:Y:S01]  /*2420*/  IMAD R27, R24, 0x4, R27 ;  /* 0x00000004181b7824 */ /* 0x000fe200078e021b */
[----:B------:R-:W-:Y:S06]  /*2430*/  @!P0 EXIT ;  /* 0x000000000000894d */ /* 0x000fec0003800000 */
[----:B------:R-:W0:Y:S01]  /*2440*/  LDS.128 R24, [R27+0x3000] ;  /* 0x003000001b187984 */ /* 0x000e220000000c00 */
[----:B-1----:R-:W-:-:S04]  /*2450*/  IMAD R3, R22, 0x40, R23 ;  /* 0x0000004016037824 */ /* 0x002fc800078e0217 */
[----:B------:R-:W-:-:S05]  /*2460*/  IMAD.WIDE R2, R3, 0x4, R20 ;  /* 0x0000000403027825 */ /* 0x000fca00078e0214 */
[----:B0-----:R-:W-:Y:S01]  /*2470*/  STG.E.128 desc[UR6][R2.64], R24 ;  /* 0x0000001802007986 */ /* 0x001fe2000c101d06 */
[----:B------:R-:W-:Y:S05]  /*2480*/  EXIT ;  /* 0x000000000000794d */ /* 0x000fea0003800000 */
.L_x_0:
[----:B------:R-:W-:-:S00]  /*2490*/  BRA `(.L_x_0) ;  /* 0xfffffffc00fc7947 */ /* 0x000fc0000383ffff */
[----:B------:R-:W-:-:S00]  /*24a0*/  NOP ;  /* 0x0000000000007918 */ /* 0x000fc00000000000 */
        /* <DEDUP_REMOVED lines=13> */
.L_x_1:


//--------------------- .nv.shared.triton_poi_fused_max_pool2d_with_indices_12 --------------------------
	.section	.nv.shared.triton_poi_fused_max_pool2d_with_indices_12,"aw",@nobits
	.sectionflags	@""
	.align	16
	.zero		1024


//--------------------- .nv.constant0.triton_poi_fused_max_pool2d_with_indices_12 --------------------------
	.section	.nv.constant0.triton_poi_fused_max_pool2d_with_indices_12,"a",@progbits
	.sectionflags	@""
	.align	4
.nv.constant0.triton_poi_fused_max_pool2d_with_indices_12:
	.zero		560
